//
// Generated by NVIDIA NVVM Compiler
//
// Compiler Build ID: CL-36424714
// Cuda compilation tools, release 13.0, V13.0.88
// Based on NVVM 20.0.0
//

.version 9.0
.target sm_100
.address_size 64

	// .globl	_Z13parallel_initPPi

.visible .entry _Z13parallel_initPPi(
	.param .u64 .ptr .align 1 _Z13parallel_initPPi_param_0
)
{
	.reg .b32 	%r<4>;
	.reg .b64 	%rd<9>;
	.reg .b64 	%fd<6>;

	ld.param.u64 	%rd1, [_Z13parallel_initPPi_param_0];
	cvta.to.global.u64 	%rd2, %rd1;
	mov.u32 	%r1, %ctaid.x;
	cvt.rn.f64.u32 	%fd1, %r1;
	mov.u32 	%r2, %tid.x;
	cvt.rn.f64.u32 	%fd2, %r2;
	mul.f64 	%fd3, %fd2, 0d3FE0000000000000;
	fma.rn.f64 	%fd4, %fd1, 0d3FE0000000000000, %fd3;
	add.f64 	%fd5, %fd4, 0d3FF0000000000000;
	cvt.rzi.s32.f64 	%r3, %fd5;
	mul.wide.u32 	%rd3, %r1, 8;
	add.s64 	%rd4, %rd2, %rd3;
	ld.global.u64 	%rd5, [%rd4];
	cvta.to.global.u64 	%rd6, %rd5;
	mul.wide.u32 	%rd7, %r2, 4;
	add.s64 	%rd8, %rd6, %rd7;
	st.global.u32 	[%rd8], %r3;
	ret;

}
	// .globl	_Z12parallel_sumPPiS_
.visible .entry _Z12parallel_sumPPiS_(
	.param .u64 .ptr .align 1 _Z12parallel_sumPPiS__param_0,
	.param .u64 .ptr .align 1 _Z12parallel_sumPPiS__param_1
)
{
	.reg .pred 	%p<4>;
	.reg .b32 	%r<13>;
	.reg .b64 	%rd<13>;

	ld.param.u64 	%rd3, [_Z12parallel_sumPPiS__param_0];
	ld.param.u64 	%rd2, [_Z12parallel_sumPPiS__param_1];
	cvta.to.global.u64 	%rd4, %rd3;
	mov.u32 	%r12, %ntid.x;
	mov.u32 	%r2, %tid.x;
	mov.u32 	%r5, %ctaid.x;
	mul.wide.u32 	%rd5, %r5, 8;
	add.s64 	%rd1, %rd4, %rd5;
	mul.wide.u32 	%rd9, %r2, 4;
$L__BB1_1:
	setp.ge.u32 	%p1, %r2, %r12;
	@%p1 bra 	$L__BB1_3;
	ld.global.u64 	%rd6, [%rd1];
	add.s32 	%r6, %r12, %r2;
	mul.wide.u32 	%rd7, %r6, 4;
	add.s64 	%rd8, %rd6, %rd7;
	ld.u32 	%r7, [%rd8];
	add.s64 	%rd10, %rd6, %rd9;
	ld.u32 	%r8, [%rd10];
	add.s32 	%r9, %r8, %r7;
	st.u32 	[%rd10], %r9;
$L__BB1_3:
	bar.sync 	0;
	shr.u32 	%r4, %r12, 1;
	setp.gt.u32 	%p2, %r12, 1;
	mov.u32 	%r12, %r4;
	@%p2 bra 	$L__BB1_1;
	setp.ne.s32 	%p3, %r2, 0;
	@%p3 bra 	$L__BB1_6;
	ld.global.u64 	%rd11, [%rd1];
	ld.u32 	%r10, [%rd11];
	cvta.to.global.u64 	%rd12, %rd2;
	atom.global.add.u32 	%r11, [%rd12], %r10;
$L__BB1_6:
	ret;

}


// ===== COMPILED SASS (sm_100) =====

	.target	sm_100

	.elftype	@"ET_EXEC"


//--------------------- .note.nv.tkinfo           --------------------------
	.section	.note.nv.tkinfo,"",@"SHT_NOTE"
	.sectionflags	@"SHF_NOTE_NV_TKINFO"
	.tkinfo
        /*0018*/ 	.word	0x00000002
        /*0030*/ 	.string	""
        /*0030*/ 	.string	"ptxas"
        /*0030*/ 	.string	"Cuda compilation tools, release 13.0, V13.0.88"
        /*0030*/ 	.string	"Build cuda_13.0.r13.0/compiler.36424714_0"
        /*0030*/ 	.string	"-arch sm_100 -m 64 "



//--------------------- .note.nv.cuinfo           --------------------------
	.section	.note.nv.cuinfo,"",@"SHT_NOTE"
	.sectionflags	@"SHF_NOTE_NV_CUINFO"
        /*0018*/ 	.short	0x0002
        /*001a*/ 	.short	0x0064
        /*001c*/ 	.short	0x0082
	.zero		2


//--------------------- .nv.info                  --------------------------
	.section	.nv.info,"",@"SHT_CUDA_INFO"
	.align	4


	//----- nvinfo : EIATTR_REGCOUNT
	.align		4
        /*0000*/ 	.byte	0x04, 0x2f
        /*0002*/ 	.short	(.L_1 - .L_0)
	.align		4
.L_0:
        /*0004*/ 	.word	index@(_Z13parallel_initPPi)
        /*0008*/ 	.word	0x0000000e


	//----- nvinfo : EIATTR_FRAME_SIZE
	.align		4
.L_1:
        /*000c*/ 	.byte	0x04, 0x11
        /*000e*/ 	.short	(.L_3 - .L_2)
	.align		4
.L_2:
        /*0010*/ 	.word	index@(_Z13parallel_initPPi)
        /*0014*/ 	.word	0x00000000


	//----- nvinfo : EIATTR_REGCOUNT
	.align		4
.L_3:
        /*0018*/ 	.byte	0x04, 0x2f
        /*001a*/ 	.short	(.L_5 - .L_4)
	.align		4
.L_4:
        /*001c*/ 	.word	index@(_Z12parallel_sumPPiS_)
        /*0020*/ 	.word	0x0000000e


	//----- nvinfo : EIATTR_FRAME_SIZE
	.align		4
.L_5:
        /*0024*/ 	.byte	0x04, 0x11
        /*0026*/ 	.short	(.L_7 - .L_6)
	.align		4
.L_6:
        /*0028*/ 	.word	index@(_Z12parallel_sumPPiS_)
        /*002c*/ 	.word	0x00000000


	//----- nvinfo : EIATTR_MIN_STACK_SIZE
	.align		4
.L_7:
        /*0030*/ 	.byte	0x04, 0x12
        /*0032*/ 	.short	(.L_9 - .L_8)
	.align		4
.L_8:
        /*0034*/ 	.word	index@(_Z12parallel_sumPPiS_)
        /*0038*/ 	.word	0x00000000


	//----- nvinfo : EIATTR_MIN_STACK_SIZE
	.align		4
.L_9:
        /*003c*/ 	.byte	0x04, 0x12
        /*003e*/ 	.short	(.L_11 - .L_10)
	.align		4
.L_10:
        /*0040*/ 	.word	index@(_Z13parallel_initPPi)
        /*0044*/ 	.word	0x00000000
.L_11:


//--------------------- .nv.compat                --------------------------
	.section	.nv.compat,"",@"SHT_CUDA_COMPAT_INFO"
	.align	4
        /*0000*/ 	.byte	0x02, 0x09, 0x00, 0x00, 0x02, 0x02, 0x01, 0x00, 0x02, 0x05, 0x05, 0x00, 0x03, 0x07, 0x01, 0x01
        /*0010*/ 	.byte	0x02, 0x03, 0x00, 0x00, 0x02, 0x06, 0x01, 0x00, 0x04, 0x0b, 0x08, 0x00, 0x01, 0x00, 0x00, 0x00
        /*0020*/ 	.byte	0x00, 0x00, 0x00, 0x00


//--------------------- .nv.info._Z12parallel_sumPPiS_ --------------------------
	.section	.nv.info._Z12parallel_sumPPiS_,"",@"SHT_CUDA_INFO"
	.sectionflags	@""
	.align	4


	//----- nvinfo : EIATTR_CUDA_API_VERSION
	.align		4
        /*0000*/ 	.byte	0x04, 0x37
        /*0002*/ 	.short	(.L_13 - .L_12)
.L_12:
        /*0004*/ 	.word	0x00000082


	//----- nvinfo : EIATTR_KPARAM_INFO
	.align		4
.L_13:
        /*0008*/ 	.byte	0x04, 0x17
        /*000a*/ 	.short	(.L_15 - .L_14)
.L_14:
        /*000c*/ 	.word	0x00000000
        /*0010*/ 	.short	0x0001
        /*0012*/ 	.short	0x0008
        /*0014*/ 	.byte	0x00, 0xf5, 0x21, 0x00


	//----- nvinfo : EIATTR_KPARAM_INFO
	.align		4
.L_15:
        /*0018*/ 	.byte	0x04, 0x17
        /*001a*/ 	.short	(.L_17 - .L_16)
.L_16:
        /*001c*/ 	.word	0x00000000
        /*0020*/ 	.short	0x0000
        /*0022*/ 	.short	0x0000
        /*0024*/ 	.byte	0x00, 0xf5, 0x21, 0x00


	//----- nvinfo : EIATTR_SPARSE_MMA_MASK
	.align		4
.L_17:
        /*0028*/ 	.byte	0x03, 0x50
        /*002a*/ 	.short	0x0000


	//----- nvinfo : EIATTR_MAXREG_COUNT
	.align		4
        /*002c*/ 	.byte	0x03, 0x1b
        /*002e*/ 	.short	0x00ff


	//----- nvinfo : EIATTR_NUM_BARRIERS
	.align		4
        /*0030*/ 	.byte	0x02, 0x4c
        /*0032*/ 	.byte	0x01
	.zero		1


	//----- nvinfo : EIATTR_MERCURY_ISA_VERSION
	.align		4
        /*0034*/ 	.byte	0x03, 0x5f
        /*0036*/ 	.short	0x0101


	//----- nvinfo : EIATTR_VRC_CTA_INIT_COUNT
	.align		4
        /*0038*/ 	.byte	0x02, 0x4a
	.zero		1
	.zero		1


	//----- nvinfo : EIATTR_EXIT_INSTR_OFFSETS
	.align		4
        /*003c*/ 	.byte	0x04, 0x1c
        /*003e*/ 	.short	(.L_19 - .L_18)


	//   ....[0]....
.L_18:
        /*0040*/ 	.word	0x00000190


	//   ....[1]....
        /*0044*/ 	.word	0x000001e0


	//----- nvinfo : EIATTR_CRS_STACK_SIZE
	.align		4
.L_19:
        /*0048*/ 	.byte	0x04, 0x1e
        /*004a*/ 	.short	(.L_21 - .L_20)
.L_20:
        /*004c*/ 	.word	0x00000000


	//----- nvinfo : EIATTR_CBANK_PARAM_SIZE
	.align		4
.L_21:
        /*0050*/ 	.byte	0x03, 0x19
        /*0052*/ 	.short	0x0010


	//----- nvinfo : EIATTR_PARAM_CBANK
	.align		4
        /*0054*/ 	.byte	0x04, 0x0a
        /*0056*/ 	.short	(.L_23 - .L_22)
	.align		4
.L_22:
        /*0058*/ 	.word	index@(.nv.constant0._Z12parallel_sumPPiS_)
        /*005c*/ 	.short	0x0380
        /*005e*/ 	.short	0x0010


	//----- nvinfo : EIATTR_SW_WAR
	.align		4
.L_23:
        /*0060*/ 	.byte	0x04, 0x36
        /*0062*/ 	.short	(.L_25 - .L_24)
.L_24:
        /*0064*/ 	.word	0x00000008
.L_25:


//--------------------- .nv.info._Z13parallel_initPPi --------------------------
	.section	.nv.info._Z13parallel_initPPi,"",@"SHT_CUDA_INFO"
	.sectionflags	@""
	.align	4


	//----- nvinfo : EIATTR_CUDA_API_VERSION
	.align		4
        /*0000*/ 	.byte	0x04, 0x37
        /*0002*/ 	.short	(.L_27 - .L_26)
.L_26:
        /*0004*/ 	.word	0x00000082


	//----- nvinfo : EIATTR_KPARAM_INFO
	.align		4
.L_27:
        /*0008*/ 	.byte	0x04, 0x17
        /*000a*/ 	.short	(.L_29 - .L_28)
.L_28:
        /*000c*/ 	.word	0x00000000
        /*0010*/ 	.short	0x0000
        /*0012*/ 	.short	0x0000
        /*0014*/ 	.byte	0x00, 0xf5, 0x21, 0x00


	//----- nvinfo : EIATTR_SPARSE_MMA_MASK
	.align		4
.L_29:
        /*0018*/ 	.byte	0x03, 0x50
        /*001a*/ 	.short	0x0000


	//----- nvinfo : EIATTR_MAXREG_COUNT
	.align		4
        /*001c*/ 	.byte	0x03, 0x1b
        /*001e*/ 	.short	0x00ff


	//----- nvinfo : EIATTR_MERCURY_ISA_VERSION
	.align		4
        /*0020*/ 	.byte	0x03, 0x5f
        /*0022*/ 	.short	0x0101


	//----- nvinfo : EIATTR_VRC_CTA_INIT_COUNT
	.align		4
        /*0024*/ 	.byte	0x02, 0x4a
	.zero		1
	.zero		1


	//----- nvinfo : EIATTR_EXIT_INSTR_OFFSETS
	.align		4
        /*0028*/ 	.byte	0x04, 0x1c
        /*002a*/ 	.short	(.L_31 - .L_30)


	//   ....[0]....
.L_30:
        /*002c*/ 	.word	0x000000f0


	//----- nvinfo : EIATTR_CBANK_PARAM_SIZE
	.align		4
.L_31:
        /*0030*/ 	.byte	0x03, 0x19
        /*0032*/ 	.short	0x0008


	//----- nvinfo : EIATTR_PARAM_CBANK
	.align		4
        /*0034*/ 	.byte	0x04, 0x0a
        /*0036*/ 	.short	(.L_33 - .L_32)
	.align		4
.L_32:
        /*0038*/ 	.word	index@(.nv.constant0._Z13parallel_initPPi)
        /*003c*/ 	.short	0x0380
        /*003e*/ 	.short	0x0008


	//----- nvinfo : EIATTR_SW_WAR
	.align		4
.L_33:
        /*0040*/ 	.byte	0x04, 0x36
        /*0042*/ 	.short	(.L_35 - .L_34)
.L_34:
        /*0044*/ 	.word	0x00000008
.L_35:


//--------------------- .nv.callgraph             --------------------------
	.section	.nv.callgraph,"",@"SHT_CUDA_CALLGRAPH"
	.align	4
	.sectionentsize	8
	.align		4
        /*0000*/ 	.word	0x00000000
	.align		4
        /*0004*/ 	.word	0xffffffff
	.align		4
        /*0008*/ 	.word	0x00000000
	.align		4
        /*000c*/ 	.word	0xfffffffe
	.align		4
        /*0010*/ 	.word	0x00000000
	.align		4
        /*0014*/ 	.word	0xfffffffd
	.align		4
        /*0018*/ 	.word	0x00000000
	.align		4
        /*001c*/ 	.word	0xfffffffc


//--------------------- .text._Z12parallel_sumPPiS_ --------------------------
	.section	.text._Z12parallel_sumPPiS_,"ax",@progbits
	.align	128
        .global         _Z12parallel_sumPPiS_
        .type           _Z12parallel_sumPPiS_,@function
        .size           _Z12parallel_sumPPiS_,(.L_x_5 - _Z12parallel_sumPPiS_)
        .other          _Z12parallel_sumPPiS_,@"STO_CUDA_ENTRY STV_DEFAULT"
_Z12parallel_sumPPiS_:
.text._Z12parallel_sumPPiS_:
[----:B------:R-:W-:Y:S01]  /*0000*/  LDC R1, c[0x0][0x37c] ;  /* 0x0000df00ff017b82 */ /* 0x000fe20000000800 */
[----:B------:R-:W0:Y:S07]  /*0010*/  S2R R5, SR_CTAID.X ;  /* 0x0000000000057919 */ /* 0x000e2e0000002500 */
[----:B------:R-:W0:Y:S01]  /*0020*/  LDC.64 R2, c[0x0][0x380] ;  /* 0x0000e000ff027b82 */ /* 0x000e220000000a00 */
[----:B------:R-:W1:Y:S01]  /*0030*/  LDCU.64 UR6, c[0x0][0x358] ;  /* 0x00006b00ff0677ac */ /* 0x000e620008000a00 */
[----:B------:R-:W2:Y:S01]  /*0040*/  S2R R11, SR_TID.X ;  /* 0x00000000000b7919 */ /* 0x000ea20000002100 */
[----:B------:R-:W3:Y:S02]  /*0050*/  LDCU UR4, c[0x0][0x360] ;  /* 0x00006c00ff0477ac */ /* 0x000ee40008000800 */
[----:B0123--:R-:W-:-:S07]  /*0060*/  IMAD.WIDE.U32 R2, R5, 0x8, R2 ;  /* 0x0000000805027825 */ /* 0x00ffce00078e0002 */
.L_x_2:
[----:B------:R-:W-:Y:S01]  /*0070*/  ISETP.GE.U32.AND P0, PT, R11, UR4, PT ;  /* 0x000000040b007c0c */ /* 0x000fe2000bf06070 */
[----:B------:R-:W-:-:S12]  /*0080*/  BSSY.RECONVERGENT B0, `(.L_x_0) ;  /* 0x000000a000007945 */ /* 0x000fd80003800200 */
[----:B0-----:R-:W-:Y:S05]  /*0090*/  @P0 BRA `(.L_x_1) ;  /* 0x0000000000200947 */ /* 0x001fea0003800000 */
[----:B------:R-:W2:Y:S01]  /*00a0*/  LDG.E.64 R4, desc[UR6][R2.64] ;  /* 0x0000000602047981 */ /* 0x000ea2000c1e1b00 */
[----:B------:R-:W-:-:S05]  /*00b0*/  IADD3 R7, PT, PT, R11, UR4, RZ ;  /* 0x000000040b077c10 */ /* 0x000fca000fffe0ff */
[----:B--2---:R-:W-:-:S04]  /*00c0*/  IMAD.WIDE.U32 R6, R7, 0x4, R4 ;  /* 0x0000000407067825 */ /* 0x004fc800078e0004 */
[----:B------:R-:W-:Y:S02]  /*00d0*/  IMAD.WIDE.U32 R4, R11, 0x4, R4 ;  /* 0x000000040b047825 */ /* 0x000fe400078e0004 */
[----:B------:R-:W2:Y:S04]  /*00e0*/  LD.E R6, desc[UR6][R6.64] ;  /* 0x0000000606067980 */ /* 0x000ea8000c101900 */
[----:B------:R-:W2:Y:S02]  /*00f0*/  LD.E R9, desc[UR6][R4.64] ;  /* 0x0000000604097980 */ /* 0x000ea4000c101900 */
[----:B--2---:R-:W-:-:S05]  /*0100*/  IADD3 R9, PT, PT, R6, R9, RZ ;  /* 0x0000000906097210 */ /* 0x004fca0007ffe0ff */
[----:B------:R0:W-:Y:S02]  /*0110*/  ST.E desc[UR6][R4.64], R9 ;  /* 0x0000000904007985 */ /* 0x0001e4000c101906 */
.L_x_1:
[----:B------:R-:W-:Y:S05]  /*0120*/  BSYNC.RECONVERGENT B0 ;  /* 0x0000000000007941 */ /* 0x000fea0003800200 */
.L_x_0:
[----:B------:R-:W-:Y:S01]  /*0130*/  BAR.SYNC.DEFER_BLOCKING 0x0 ;  /* 0x0000000000007b1d */ /* 0x000fe20000010000 */
[----:B------:R-:W-:Y:S02]  /*0140*/  UISETP.GT.U32.AND UP0, UPT, UR4, 0x1, UPT ;  /* 0x000000010400788c */ /* 0x000fe4000bf04070 */
[----:B------:R-:W-:-:S07]  /*0150*/  USHF.R.U32.HI UR5, URZ, 0x1, UR4 ;  /* 0x00000001ff057899 */ /* 0x000fce0008011604 */
[----:B------:R-:W-:Y:S01]  /*0160*/  UMOV UR4, UR5 ;  /* 0x0000000500047c82 */ /* 0x000fe20008000000 */
[----:B------:R-:W-:Y:S05]  /*0170*/  BRA.U UP0, `(.L_x_2) ;  /* 0xfffffffd00bc7547 */ /* 0x000fea000b83ffff */
[----:B------:R-:W-:-:S13]  /*0180*/  ISETP.NE.AND P0, PT, R11, RZ, PT ;  /* 0x000000ff0b00720c */ /* 0x000fda0003f05270 */
[----:B------:R-:W-:Y:S05]  /*0190*/  @P0 EXIT ;  /* 0x000000000000094d */ /* 0x000fea0003800000 */
[----:B------:R-:W2:Y:S01]  /*01a0*/  LDG.E.64 R2, desc[UR6][R2.64] ;  /* 0x0000000602027981 */ /* 0x000ea2000c1e1b00 */
[----:B0-----:R-:W0:Y:S03]  /*01b0*/  LDC.64 R4, c[0x0][0x388] ;  /* 0x0000e200ff047b82 */ /* 0x001e260000000a00 */
[----:B--2---:R-:W0:Y:S04]  /*01c0*/  LD.E R7, desc[UR6][R2.64] ;  /* 0x0000000602077980 */ /* 0x004e28000c101900 */
[----:B0-----:R-:W-:Y:S01]  /*01d0*/  REDG.E.ADD.STRONG.GPU desc[UR6][R4.64], R7 ;  /* 0x000000070400798e */ /* 0x001fe2000c12e106 */
[----:B------:R-:W-:Y:S05]  /*01e0*/  EXIT ;  /* 0x000000000000794d */ /* 0x000fea0003800000 */
.L_x_3:
[----:B------:R-:W-:-:S00]  /*01f0*/  BRA `(.L_x_3) ;  /* 0xfffffffc00fc7947 */ /* 0x000fc0000383ffff */
[----:B------:R-:W-:-:S00]  /*0200*/  NOP ;  /* 0x0000000000007918 */ /* 0x000fc00000000000 */
[----:B------:R-:W-:-:S00]  /*0210*/  NOP ;  /* 0x0000000000007918 */ /* 0x000fc00000000000 */
[----:B------:R-:W-:-:S00]  /*0220*/  NOP ;  /* 0x0000000000007918 */ /* 0x000fc00000000000 */
[----:B------:R-:W-:-:S00]  /*0230*/  NOP ;  /* 0x0000000000007918 */ /* 0x000fc00000000000 */
[----:B------:R-:W-:-:S00]  /*0240*/  NOP ;  /* 0x0000000000007918 */ /* 0x000fc00000000000 */
[----:B------:R-:W-:-:S00]  /*0250*/  NOP ;  /* 0x0000000000007918 */ /* 0x000fc00000000000 */
[----:B------:R-:W-:-:S00]  /*0260*/  NOP ;  /* 0x0000000000007918 */ /* 0x000fc00000000000 */
[----:B------:R-:W-:-:S00]  /*0270*/  NOP ;  /* 0x0000000000007918 */ /* 0x000fc00000000000 */
.L_x_5:


//--------------------- .text._Z13parallel_initPPi --------------------------
	.section	.text._Z13parallel_initPPi,"ax",@progbits
	.align	128
        .global         _Z13parallel_initPPi
        .type           _Z13parallel_initPPi,@function
        .size           _Z13parallel_initPPi,(.L_x_6 - _Z13parallel_initPPi)
        .other          _Z13parallel_initPPi,@"STO_CUDA_ENTRY STV_DEFAULT"
_Z13parallel_initPPi:
.text._Z13parallel_initPPi:
[----:B------:R-:W-:Y:S01]  /*0000*/  LDC R1, c[0x0][0x37c] ;  /* 0x0000df00ff017b82 */ /* 0x000fe20000000800 */
[----:B------:R-:W0:Y:S07]  /*0010*/  S2R R9, SR_CTAID.X ;  /* 0x0000000000097919 */ /* 0x000e2e0000002500 */
[----:B------:R-:W0:Y:S01]  /*0020*/  LDC.64 R6, c[0x0][0x380] ;  /* 0x0000e000ff067b82 */ /* 0x000e220000000a00 */
[----:B------:R-:W1:Y:S01]  /*0030*/  LDCU.64 UR4, c[0x0][0x358] ;  /* 0x00006b00ff0477ac */ /* 0x000e620008000a00 */
[----:B0-----:R-:W-:-:S06]  /*0040*/  IMAD.WIDE.U32 R6, R9, 0x8, R6 ;  /* 0x0000000809067825 */ /* 0x001fcc00078e0006 */
[----:B-1----:R-:W2:Y:S01]  /*0050*/  LDG.E.64 R6, desc[UR4][R6.64] ;  /* 0x0000000406067981 */ /* 0x002ea2000c1e1b00 */
[----:B------:R-:W-:Y:S01]  /*0060*/  I2F.F64.U32 R2, R9 ;  /* 0x0000000900027312 */ /* 0x000fe20000201800 */
[----:B------:R-:W0:Y:S07]  /*0070*/  S2R R11, SR_TID.X ;  /* 0x00000000000b7919 */ /* 0x000e2e0000002100 */
[----:B0-----:R-:W0:Y:S02]  /*0080*/  I2F.F64.U32 R4, R11 ;  /* 0x0000000b00047312 */ /* 0x001e240000201800 */
[----:B0-----:R-:W-:-:S08]  /*0090*/  DMUL R4, R4, 0.5 ;  /* 0x3fe0000004047828 */ /* 0x001fd00000000000 */
[----:B------:R-:W-:-:S08]  /*00a0*/  DFMA R2, R2, 0.5, R4 ;  /* 0x3fe000000202782b */ /* 0x000fd00000000004 */
[----:B------:R-:W-:-:S10]  /*00b0*/  DADD R2, R2, 1 ;  /* 0x3ff0000002027429 */ /* 0x000fd40000000000 */
[----:B------:R-:W0:Y:S01]  /*00c0*/  F2I.F64.TRUNC R3, R2 ;  /* 0x0000000200037311 */ /* 0x000e22000030d100 */
[----:B--2---:R-:W-:-:S05]  /*00d0*/  IMAD.WIDE.U32 R4, R11, 0x4, R6 ;  /* 0x000000040b047825 */ /* 0x004fca00078e0006 */
[----:B0-----:R-:W-:Y:S01]  /*00e0*/  STG.E desc[UR4][R4.64], R3 ;  /* 0x0000000304007986 */ /* 0x001fe2000c101904 */
[----:B------:R-:W-:Y:S05]  /*00f0*/  EXIT ;  /* 0x000000000000794d */ /* 0x000fea0003800000 */
.L_x_4:
        /* <DEDUP_REMOVED lines=16> */
.L_x_6:


//--------------------- .nv.shared.reserved.0     --------------------------
	.section	.nv.shared.reserved.0,"aw",@nobits
	.weak		__nv_reservedSMEM_offset_0_alias
	.size		__nv_reservedSMEM_offset_0_alias, 0, 64
	.other		__nv_reservedSMEM_offset_0_alias,@"STO_CUDA_RESERVED_SHARED STV_DEFAULT"
__nv_reservedSMEM_offset_0_alias:
	.zero		0
	.zero		64


//--------------------- .nv.constant0._Z12parallel_sumPPiS_ --------------------------
	.section	.nv.constant0._Z12parallel_sumPPiS_,"a",@progbits
	.sectionflags	@""
	.align	4
.nv.constant0._Z12parallel_sumPPiS_:
	.zero		912


//--------------------- .nv.constant0._Z13parallel_initPPi --------------------------
	.section	.nv.constant0._Z13parallel_initPPi,"a",@progbits
	.sectionflags	@""
	.align	4
.nv.constant0._Z13parallel_initPPi:
	.zero		904


//--------------------- SYMBOLS --------------------------

	.type		.nv.reservedSmem.offset0,@object
	.size		.nv.reservedSmem.offset0,0x4
